//
// Generated by NVIDIA NVVM Compiler
//
// Compiler Build ID: CL-36424714
// Cuda compilation tools, release 13.0, V13.0.88
// Based on NVVM 20.0.0
//

.version 9.0
.target sm_100
.address_size 64

	// .globl	_Z10VectorPlusPiS_S_i

.visible .entry _Z10VectorPlusPiS_S_i(
	.param .u64 .ptr .align 1 _Z10VectorPlusPiS_S_i_param_0,
	.param .u64 .ptr .align 1 _Z10VectorPlusPiS_S_i_param_1,
	.param .u64 .ptr .align 1 _Z10VectorPlusPiS_S_i_param_2,
	.param .u32 _Z10VectorPlusPiS_S_i_param_3
)
{
	.reg .b32 	%r<8>;
	.reg .b64 	%rd<11>;

	ld.param.u64 	%rd1, [_Z10VectorPlusPiS_S_i_param_0];
	ld.param.u64 	%rd2, [_Z10VectorPlusPiS_S_i_param_1];
	ld.param.u64 	%rd3, [_Z10VectorPlusPiS_S_i_param_2];
	cvta.to.global.u64 	%rd4, %rd3;
	cvta.to.global.u64 	%rd5, %rd2;
	cvta.to.global.u64 	%rd6, %rd1;
	mov.u32 	%r1, %tid.x;
	mov.u32 	%r2, %ctaid.x;
	mov.u32 	%r3, %ntid.x;
	mad.lo.s32 	%r4, %r2, %r3, %r1;
	mul.wide.s32 	%rd7, %r4, 4;
	add.s64 	%rd8, %rd6, %rd7;
	ld.global.u32 	%r5, [%rd8];
	add.s64 	%rd9, %rd5, %rd7;
	ld.global.u32 	%r6, [%rd9];
	add.s32 	%r7, %r6, %r5;
	add.s64 	%rd10, %rd4, %rd7;
	st.global.u32 	[%rd10], %r7;
	ret;

}


// ===== COMPILED SASS (sm_100) =====

	.target	sm_100

	.elftype	@"ET_EXEC"


//--------------------- .note.nv.tkinfo           --------------------------
	.section	.note.nv.tkinfo,"",@"SHT_NOTE"
	.sectionflags	@"SHF_NOTE_NV_TKINFO"
	.tkinfo
        /*0018*/ 	.word	0x00000002
        /*0030*/ 	.string	""
        /*0030*/ 	.string	"ptxas"
        /*0030*/ 	.string	"Cuda compilation tools, release 13.0, V13.0.88"
        /*0030*/ 	.string	"Build cuda_13.0.r13.0/compiler.36424714_0"
        /*0030*/ 	.string	"-arch sm_100 -m 64 "



//--------------------- .note.nv.cuinfo           --------------------------
	.section	.note.nv.cuinfo,"",@"SHT_NOTE"
	.sectionflags	@"SHF_NOTE_NV_CUINFO"
        /*0018*/ 	.short	0x0002
        /*001a*/ 	.short	0x0064
        /*001c*/ 	.short	0x0082
	.zero		2


//--------------------- .nv.info                  --------------------------
	.section	.nv.info,"",@"SHT_CUDA_INFO"
	.align	4


	//----- nvinfo : EIATTR_REGCOUNT
	.align		4
        /*0000*/ 	.byte	0x04, 0x2f
        /*0002*/ 	.short	(.L_1 - .L_0)
	.align		4
.L_0:
        /*0004*/ 	.word	index@(_Z10VectorPlusPiS_S_i)
        /*0008*/ 	.word	0x0000000c


	//----- nvinfo : EIATTR_FRAME_SIZE
	.align		4
.L_1:
        /*000c*/ 	.byte	0x04, 0x11
        /*000e*/ 	.short	(.L_3 - .L_2)
	.align		4
.L_2:
        /*0010*/ 	.word	index@(_Z10VectorPlusPiS_S_i)
        /*0014*/ 	.word	0x00000000


	//----- nvinfo : EIATTR_MIN_STACK_SIZE
	.align		4
.L_3:
        /*0018*/ 	.byte	0x04, 0x12
        /*001a*/ 	.short	(.L_5 - .L_4)
	.align		4
.L_4:
        /*001c*/ 	.word	index@(_Z10VectorPlusPiS_S_i)
        /*0020*/ 	.word	0x00000000
.L_5:


//--------------------- .nv.compat                --------------------------
	.section	.nv.compat,"",@"SHT_CUDA_COMPAT_INFO"
	.align	4
        /*0000*/ 	.byte	0x02, 0x09, 0x00, 0x00, 0x02, 0x02, 0x01, 0x00, 0x02, 0x05, 0x05, 0x00, 0x03, 0x07, 0x01, 0x01
        /*0010*/ 	.byte	0x02, 0x03, 0x00, 0x00, 0x02, 0x06, 0x01, 0x00, 0x04, 0x0b, 0x08, 0x00, 0x09, 0x00, 0x00, 0x00
        /*0020*/ 	.byte	0x00, 0x00, 0x00, 0x00


//--------------------- .nv.info._Z10VectorPlusPiS_S_i --------------------------
	.section	.nv.info._Z10VectorPlusPiS_S_i,"",@"SHT_CUDA_INFO"
	.sectionflags	@""
	.align	4


	//----- nvinfo : EIATTR_CUDA_API_VERSION
	.align		4
        /*0000*/ 	.byte	0x04, 0x37
        /*0002*/ 	.short	(.L_7 - .L_6)
.L_6:
        /*0004*/ 	.word	0x00000082


	//----- nvinfo : EIATTR_KPARAM_INFO
	.align		4
.L_7:
        /*0008*/ 	.byte	0x04, 0x17
        /*000a*/ 	.short	(.L_9 - .L_8)
.L_8:
        /*000c*/ 	.word	0x00000000
        /*0010*/ 	.short	0x0003
        /*0012*/ 	.short	0x0018
        /*0014*/ 	.byte	0x00, 0xf0, 0x11, 0x00


	//----- nvinfo : EIATTR_KPARAM_INFO
	.align		4
.L_9:
        /*0018*/ 	.byte	0x04, 0x17
        /*001a*/ 	.short	(.L_11 - .L_10)
.L_10:
        /*001c*/ 	.word	0x00000000
        /*0020*/ 	.short	0x0002
        /*0022*/ 	.short	0x0010
        /*0024*/ 	.byte	0x00, 0xf5, 0x21, 0x00


	//----- nvinfo : EIATTR_KPARAM_INFO
	.align		4
.L_11:
        /*0028*/ 	.byte	0x04, 0x17
        /*002a*/ 	.short	(.L_13 - .L_12)
.L_12:
        /*002c*/ 	.word	0x00000000
        /*0030*/ 	.short	0x0001
        /*0032*/ 	.short	0x0008
        /*0034*/ 	.byte	0x00, 0xf5, 0x21, 0x00


	//----- nvinfo : EIATTR_KPARAM_INFO
	.align		4
.L_13:
        /*0038*/ 	.byte	0x04, 0x17
        /*003a*/ 	.short	(.L_15 - .L_14)
.L_14:
        /*003c*/ 	.word	0x00000000
        /*0040*/ 	.short	0x0000
        /*0042*/ 	.short	0x0000
        /*0044*/ 	.byte	0x00, 0xf5, 0x21, 0x00


	//----- nvinfo : EIATTR_SPARSE_MMA_MASK
	.align		4
.L_15:
        /*0048*/ 	.byte	0x03, 0x50
        /*004a*/ 	.short	0x0000


	//----- nvinfo : EIATTR_MAXREG_COUNT
	.align		4
        /*004c*/ 	.byte	0x03, 0x1b
        /*004e*/ 	.short	0x00ff


	//----- nvinfo : EIATTR_MERCURY_ISA_VERSION
	.align		4
        /*0050*/ 	.byte	0x03, 0x5f
        /*0052*/ 	.short	0x0101


	//----- nvinfo : EIATTR_VRC_CTA_INIT_COUNT
	.align		4
        /*0054*/ 	.byte	0x02, 0x4a
	.zero		1
	.zero		1


	//----- nvinfo : EIATTR_EXIT_INSTR_OFFSETS
	.align		4
        /*0058*/ 	.byte	0x04, 0x1c
        /*005a*/ 	.short	(.L_17 - .L_16)


	//   ....[0]....
.L_16:
        /*005c*/ 	.word	0x00000100


	//----- nvinfo : EIATTR_CBANK_PARAM_SIZE
	.align		4
.L_17:
        /*0060*/ 	.byte	0x03, 0x19
        /*0062*/ 	.short	0x001c


	//----- nvinfo : EIATTR_PARAM_CBANK
	.align		4
        /*0064*/ 	.byte	0x04, 0x0a
        /*0066*/ 	.short	(.L_19 - .L_18)
	.align		4
.L_18:
        /*0068*/ 	.word	index@(.nv.constant0._Z10VectorPlusPiS_S_i)
        /*006c*/ 	.short	0x0380
        /*006e*/ 	.short	0x001c


	//----- nvinfo : EIATTR_SW_WAR
	.align		4
.L_19:
        /*0070*/ 	.byte	0x04, 0x36
        /*0072*/ 	.short	(.L_21 - .L_20)
.L_20:
        /*0074*/ 	.word	0x00000008
.L_21:


//--------------------- .nv.callgraph             --------------------------
	.section	.nv.callgraph,"",@"SHT_CUDA_CALLGRAPH"
	.align	4
	.sectionentsize	8
	.align		4
        /*0000*/ 	.word	0x00000000
	.align		4
        /*0004*/ 	.word	0xffffffff
	.align		4
        /*0008*/ 	.word	0x00000000
	.align		4
        /*000c*/ 	.word	0xfffffffe
	.align		4
        /*0010*/ 	.word	0x00000000
	.align		4
        /*0014*/ 	.word	0xfffffffd
	.align		4
        /*0018*/ 	.word	0x00000000
	.align		4
        /*001c*/ 	.word	0xfffffffc


//--------------------- .text._Z10VectorPlusPiS_S_i --------------------------
	.section	.text._Z10VectorPlusPiS_S_i,"ax",@progbits
	.align	128
        .global         _Z10VectorPlusPiS_S_i
        .type           _Z10VectorPlusPiS_S_i,@function
        .size           _Z10VectorPlusPiS_S_i,(.L_x_1 - _Z10VectorPlusPiS_S_i)
        .other          _Z10VectorPlusPiS_S_i,@"STO_CUDA_ENTRY STV_DEFAULT"
_Z10VectorPlusPiS_S_i:
.text._Z10VectorPlusPiS_S_i:
[----:B------:R-:W-:Y:S01]  /*0000*/  LDC R1, c[0x0][0x37c] ;  /* 0x0000df00ff017b82 */ /* 0x000fe20000000800 */
[----:B------:R-:W0:Y:S07]  /*0010*/  S2R R9, SR_TID.X ;  /* 0x0000000000097919 */ /* 0x000e2e0000002100 */
[----:B------:R-:W0:Y:S01]  /*0020*/  S2UR UR6, SR_CTAID.X ;  /* 0x00000000000679c3 */ /* 0x000e220000002500 */
[----:B------:R-:W1:Y:S07]  /*0030*/  LDCU.64 UR4, c[0x0][0x358] ;  /* 0x00006b00ff0477ac */ /* 0x000e6e0008000a00 */
[----:B------:R-:W0:Y:S08]  /*0040*/  LDC R0, c[0x0][0x360] ;  /* 0x0000d800ff007b82 */ /* 0x000e300000000800 */
[----:B------:R-:W2:Y:S08]  /*0050*/  LDC.64 R2, c[0x0][0x380] ;  /* 0x0000e000ff027b82 */ /* 0x000eb00000000a00 */
[----:B------:R-:W3:Y:S01]  /*0060*/  LDC.64 R4, c[0x0][0x388] ;  /* 0x0000e200ff047b82 */ /* 0x000ee20000000a00 */
[----:B0-----:R-:W-:-:S07]  /*0070*/  IMAD R9, R0, UR6, R9 ;  /* 0x0000000600097c24 */ /* 0x001fce000f8e0209 */
[----:B------:R-:W0:Y:S01]  /*0080*/  LDC.64 R6, c[0x0][0x390] ;  /* 0x0000e400ff067b82 */ /* 0x000e220000000a00 */
[----:B--2---:R-:W-:-:S06]  /*0090*/  IMAD.WIDE R2, R9, 0x4, R2 ;  /* 0x0000000409027825 */ /* 0x004fcc00078e0202 */
[----:B-1----:R-:W2:Y:S01]  /*00a0*/  LDG.E R2, desc[UR4][R2.64] ;  /* 0x0000000402027981 */ /* 0x002ea2000c1e1900 */
[----:B---3--:R-:W-:-:S06]  /*00b0*/  IMAD.WIDE R4, R9, 0x4, R4 ;  /* 0x0000000409047825 */ /* 0x008fcc00078e0204 */
[----:B------:R-:W2:Y:S01]  /*00c0*/  LDG.E R5, desc[UR4][R4.64] ;  /* 0x0000000404057981 */ /* 0x000ea2000c1e1900 */
[----:B0-----:R-:W-:Y:S01]  /*00d0*/  IMAD.WIDE R6, R9, 0x4, R6 ;  /* 0x0000000409067825 */ /* 0x001fe200078e0206 */
[----:B--2---:R-:W-:-:S05]  /*00e0*/  IADD3 R9, PT, PT, R2, R5, RZ ;  /* 0x0000000502097210 */ /* 0x004fca0007ffe0ff */
[----:B------:R-:W-:Y:S01]  /*00f0*/  STG.E desc[UR4][R6.64], R9 ;  /* 0x0000000906007986 */ /* 0x000fe2000c101904 */
[----:B------:R-:W-:Y:S05]  /*0100*/  EXIT ;  /* 0x000000000000794d */ /* 0x000fea0003800000 */
.L_x_0:
[----:B------:R-:W-:-:S00]  /*0110*/  BRA `(.L_x_0) ;  /* 0xfffffffc00fc7947 */ /* 0x000fc0000383ffff */
[----:B------:R-:W-:-:S00]  /*0120*/  NOP ;  /* 0x0000000000007918 */ /* 0x000fc00000000000 */
        /* <DEDUP_REMOVED lines=13> */
.L_x_1:


//--------------------- .nv.shared.reserved.0     --------------------------
	.section	.nv.shared.reserved.0,"aw",@nobits
	.weak		__nv_reservedSMEM_offset_0_alias
	.size		__nv_reservedSMEM_offset_0_alias, 0, 64
	.other		__nv_reservedSMEM_offset_0_alias,@"STO_CUDA_RESERVED_SHARED STV_DEFAULT"
__nv_reservedSMEM_offset_0_alias:
	.zero		0
	.zero		64


//--------------------- .nv.constant0._Z10VectorPlusPiS_S_i --------------------------
	.section	.nv.constant0._Z10VectorPlusPiS_S_i,"a",@progbits
	.sectionflags	@""
	.align	4
.nv.constant0._Z10VectorPlusPiS_S_i:
	.zero		924


//--------------------- SYMBOLS --------------------------

	.type		.nv.reservedSmem.offset0,@object
	.size		.nv.reservedSmem.offset0,0x4
